	.headerflags	@"EF_CUDA_TEXMODE_UNIFIED EF_CUDA_64BIT_ADDRESS EF_CUDA_ACCELERATORS EF_CUDA_SM90 EF_CUDA_VIRTUAL_SM(EF_CUDA_SM90)"
	.elftype	@"ET_EXEC"


//--------------------- .nv.info                  --------------------------
	.section	.nv.info,"",@"SHT_CUDA_INFO"
	.align	4


	//----- nvinfo : EIATTR_REGCOUNT
	.align		4
        /*0000*/ 	.byte	0x04, 0x2f
        /*0002*/ 	.short	(.L_1 - .L_0)
	.align		4
.L_0:
        /*0004*/ 	.word	index@(triton_poi_fused_relu_0)
        /*0008*/ 	.word	0x0000000e


	//----- nvinfo : EIATTR_MIN_STACK_SIZE
	.align		4
.L_1:
        /*000c*/ 	.byte	0x04, 0x12
        /*000e*/ 	.short	(.L_3 - .L_2)
	.align		4
.L_2:
        /*0010*/ 	.word	index@(triton_poi_fused_relu_0)
        /*0014*/ 	.word	0x00000000


	//----- nvinfo : EIATTR_FRAME_SIZE
	.align		4
.L_3:
        /*0018*/ 	.byte	0x04, 0x11
        /*001a*/ 	.short	(.L_5 - .L_4)
	.align		4
.L_4:
        /*001c*/ 	.word	index@(triton_poi_fused_relu_0)
        /*0020*/ 	.word	0x00000000


	//----- nvinfo : EIATTR_MIN_STACK_SIZE
	.align		4
.L_5:
        /*0024*/ 	.byte	0x04, 0x12
        /*0026*/ 	.short	(.L_7 - .L_6)
	.align		4
.L_6:
        /*0028*/ 	.word	index@(triton_poi_fused_relu_0)
        /*002c*/ 	.word	0x00000000
.L_7:


//--------------------- .nv.info.triton_poi_fused_relu_0 --------------------------
	.section	.nv.info.triton_poi_fused_relu_0,"",@"SHT_CUDA_INFO"
	.sectionflags	@""
	.align	4


	//----- nvinfo : EIATTR_CUDA_API_VERSION
	.align		4
        /*0000*/ 	.byte	0x04, 0x37
        /*0002*/ 	.short	(.L_9 - .L_8)
.L_8:
        /*0004*/ 	.word	0x0000007c


	//----- nvinfo : EIATTR_KPARAM_INFO
	.align		4
.L_9:
        /*0008*/ 	.byte	0x04, 0x17
        /*000a*/ 	.short	(.L_11 - .L_10)
.L_10:
        /*000c*/ 	.word	0x00000000
        /*0010*/ 	.short	0x0002
        /*0012*/ 	.short	0x0010
        /*0014*/ 	.byte	0x00, 0xf0, 0x11, 0x00


	//----- nvinfo : EIATTR_KPARAM_INFO
	.align		4
.L_11:
        /*0018*/ 	.byte	0x04, 0x17
        /*001a*/ 	.short	(.L_13 - .L_12)
.L_12:
        /*001c*/ 	.word	0x00000000
        /*0020*/ 	.short	0x0001
        /*0022*/ 	.short	0x0008
        /*0024*/ 	.byte	0x00, 0xf4, 0x21, 0x00


	//----- nvinfo : EIATTR_KPARAM_INFO
	.align		4
.L_13:
        /*0028*/ 	.byte	0x04, 0x17
        /*002a*/ 	.short	(.L_15 - .L_14)
.L_14:
        /*002c*/ 	.word	0x00000000
        /*0030*/ 	.short	0x0000
        /*0032*/ 	.short	0x0000
        /*0034*/ 	.byte	0x00, 0xf4, 0x21, 0x00


	//----- nvinfo : EIATTR_SPARSE_MMA_MASK
	.align		4
.L_15:
        /*0038*/ 	.byte	0x03, 0x50
        /*003a*/ 	.short	0x0000


	//----- nvinfo : EIATTR_MAXREG_COUNT
	.align		4
        /*003c*/ 	.byte	0x03, 0x1b
        /*003e*/ 	.short	0x00ff


	//----- nvinfo : EIATTR_EXIT_INSTR_OFFSETS
	.align		4
        /*0040*/ 	.byte	0x04, 0x1c
        /*0042*/ 	.short	(.L_17 - .L_16)


	//   ....[0]....
.L_16:
        /*0044*/ 	.word	0x00000280


	//   ....[1]....
        /*0048*/ 	.word	0x000002a0


	//----- nvinfo : EIATTR_REQNTID
	.align		4
.L_17:
        /*004c*/ 	.byte	0x04, 0x10
        /*004e*/ 	.short	(.L_19 - .L_18)
.L_18:
        /*0050*/ 	.word	0x00000080
        /*0054*/ 	.word	0x00000001
        /*0058*/ 	.word	0x00000001


	//----- nvinfo : EIATTR_CRS_STACK_SIZE
	.align		4
.L_19:
        /*005c*/ 	.byte	0x04, 0x1e
        /*005e*/ 	.short	(.L_21 - .L_20)
.L_20:
        /*0060*/ 	.word	0x00000000


	//----- nvinfo : EIATTR_CBANK_PARAM_SIZE
	.align		4
.L_21:
        /*0064*/ 	.byte	0x03, 0x19
        /*0066*/ 	.short	0x0014


	//----- nvinfo : EIATTR_PARAM_CBANK
	.align		4
        /*0068*/ 	.byte	0x04, 0x0a
        /*006a*/ 	.short	(.L_23 - .L_22)
	.align		4
.L_22:
        /*006c*/ 	.word	index@(.nv.constant0.triton_poi_fused_relu_0)
        /*0070*/ 	.short	0x0210
        /*0072*/ 	.short	0x0014


	//----- nvinfo : EIATTR_SW_WAR
	.align		4
.L_23:
        /*0074*/ 	.byte	0x04, 0x36
        /*0076*/ 	.short	(.L_25 - .L_24)
.L_24:
        /*0078*/ 	.word	0x00000008
.L_25:


//--------------------- .nv.callgraph             --------------------------
	.section	.nv.callgraph,"",@"SHT_CUDA_CALLGRAPH"
	.align	4
	.sectionentsize	8
	.align		4
        /*0000*/ 	.word	0x00000000
	.align		4
        /*0004*/ 	.word	0xffffffff
	.align		4
        /*0008*/ 	.word	0x00000000
	.align		4
        /*000c*/ 	.word	0xfffffffe
	.align		4
        /*0010*/ 	.word	0x00000000
	.align		4
        /*0014*/ 	.word	0xfffffffd
	.align		4
        /*0018*/ 	.word	0x00000000
	.align		4
        /*001c*/ 	.word	0xfffffffc


//--------------------- .text.triton_poi_fused_relu_0 --------------------------
	.section	.text.triton_poi_fused_relu_0,"ax",@progbits
	.align	128
        .global         triton_poi_fused_relu_0
        .type           triton_poi_fused_relu_0,@function
        .size           triton_poi_fused_relu_0,(.L_x_3 - triton_poi_fused_relu_0)
        .other          triton_poi_fused_relu_0,@"STO_CUDA_ENTRY STV_DEFAULT"
triton_poi_fused_relu_0:
.text.triton_poi_fused_relu_0:
[----:B------:R-:W0:Y:S02]  /*0000*/  LDC R1, c[0x0][0x28] ;  /* 0x00000a00ff017b82 */ /* 0x000e240000000800 */
[----:B------:R-:W1:Y:S01]  /*0010*/  S2R R0, SR_TID.X ;  /* 0x0000000000007919 */ /* 0x000e620000002100 */
[----:B------:R-:W2:Y:S01]  /*0020*/  LDC.64 R2, c[0x0][0x210] ;  /* 0x00008400ff027b82 */ /* 0x000ea20000000a00 */
[----:B------:R-:W-:Y:S01]  /*0030*/  ULDC.64 UR4, c[0x0][0x208] ;  /* 0x0000820000047ab9 */ /* 0x000fe20000000a00 */
[----:B------:R-:W-:Y:S01]  /*0040*/  BSSY B0, `(.L_x_0) ;  /* 0x000001e000007945 */ /* 0x000fe20003800000 */
[----:B------:R-:W3:Y:S01]  /*0050*/  S2R R7, SR_CTAID.X ;  /* 0x0000000000077919 */ /* 0x000ee20000002500 */
[----:B-1----:R-:W-:Y:S01]  /*0060*/  IMAD.SHL.U32 R0, R0, 0x2, RZ ;  /* 0x0000000200007824 */ /* 0x002fe200078e00ff */
[----:B---3--:R-:W-:-:S04]  /*0070*/  SHF.R.S32.HI R4, RZ, 0x17, R7 ;  /* 0x00000017ff047819 */ /* 0x008fc80000011407 */
[----:B------:R-:W-:Y:S02]  /*0080*/  LOP3.LUT R0, R0, 0xfe, RZ, 0xc0, !PT ;  /* 0x000000fe00007812 */ /* 0x000fe400078ec0ff */
[----:B------:R-:W-:-:S03]  /*0090*/  SGXT R4, R4, 0x1 ;  /* 0x000000010404781a */ /* 0x000fc60000000200 */
[----:B------:R-:W-:-:S05]  /*00a0*/  IMAD R7, R7, 0x100, R0 ;  /* 0x0000010007077824 */ /* 0x000fca00078e0200 */
[CC--:B------:R-:W-:Y:S02]  /*00b0*/  LEA.HI R0, R4.reuse, R7.reuse, RZ, 0x2 ;  /* 0x0000000704007211 */ /* 0x0c0fe400078f10ff */
[CC--:B------:R-:W-:Y:S02]  /*00c0*/  LEA.HI R6, R4.reuse, R7.reuse, RZ, 0x4 ;  /* 0x0000000704067211 */ /* 0x0c0fe400078f20ff */
[----:B------:R-:W-:Y:S02]  /*00d0*/  LEA.HI R5, R4, R7, RZ, 0x6 ;  /* 0x0000000704057211 */ /* 0x000fe400078f30ff */
[----:B------:R-:W-:Y:S02]  /*00e0*/  LOP3.LUT R4, R0, 0xfffffffc, RZ, 0xc0, !PT ;  /* 0xfffffffc00047812 */ /* 0x000fe400078ec0ff */
[----:B------:R-:W-:Y:S02]  /*00f0*/  SHF.R.S32.HI R6, RZ, 0x4, R6 ;  /* 0x00000004ff067819 */ /* 0x000fe40000011406 */
[----:B------:R-:W-:Y:S01]  /*0100*/  SHF.R.S32.HI R8, RZ, 0x2, R0 ;  /* 0x00000002ff087819 */ /* 0x000fe20000011400 */
[----:B------:R-:W-:Y:S01]  /*0110*/  IMAD.IADD R4, R7, 0x1, -R4 ;  /* 0x0000000107047824 */ /* 0x000fe200078e0a04 */
[----:B------:R-:W-:-:S02]  /*0120*/  SHF.R.S32.HI R5, RZ, 0x6, R5 ;  /* 0x00000006ff057819 */ /* 0x000fc40000011405 */
[----:B------:R-:W-:Y:S02]  /*0130*/  LEA.HI R0, R6, R6, RZ, 0x2 ;  /* 0x0000000606007211 */ /* 0x000fe400078f10ff */
[----:B------:R-:W-:Y:S02]  /*0140*/  LEA.HI R9, R8, R8, RZ, 0x2 ;  /* 0x0000000808097211 */ /* 0x000fe400078f10ff */
[----:B------:R-:W-:Y:S01]  /*0150*/  LOP3.LUT R11, R0, 0xffffffc, RZ, 0xc0, !PT ;  /* 0x0ffffffc000b7812 */ /* 0x000fe200078ec0ff */
[----:B------:R-:W-:Y:S01]  /*0160*/  IMAD R0, R5, 0x4, R4 ;  /* 0x0000000405007824 */ /* 0x000fe200078e0204 */
[----:B------:R-:W-:Y:S01]  /*0170*/  ISETP.GE.AND P2, PT, R7, 0x100, PT ;  /* 0x000001000700780c */ /* 0x000fe20003f46270 */
[----:B------:R-:W1:Y:S01]  /*0180*/  LDC.64 R4, c[0x0][0x218] ;  /* 0x00008600ff047b82 */ /* 0x000e620000000a00 */
[----:B------:R-:W-:Y:S01]  /*0190*/  LOP3.LUT R9, R9, 0x3fffffc, RZ, 0xc0, !PT ;  /* 0x03fffffc09097812 */ /* 0x000fe200078ec0ff */
[----:B------:R-:W-:-:S04]  /*01a0*/  IMAD.IADD R11, R6, 0x1, -R11 ;  /* 0x00000001060b7824 */ /* 0x000fc800078e0a0b */
[----:B------:R-:W-:Y:S02]  /*01b0*/  IMAD.IADD R9, R8, 0x1, -R9 ;  /* 0x0000000108097824 */ /* 0x000fe400078e0a09 */
[----:B------:R-:W-:-:S04]  /*01c0*/  IMAD R0, R11, 0x10, R0 ;  /* 0x000000100b007824 */ /* 0x000fc800078e0200 */
[----:B------:R-:W-:-:S04]  /*01d0*/  IMAD R9, R9, 0x40, R0 ;  /* 0x0000004009097824 */ /* 0x000fc800078e0200 */
[----:B--2---:R-:W-:Y:S01]  /*01e0*/  IMAD.WIDE R2, R9, 0x4, R2 ;  /* 0x0000000409027825 */ /* 0x004fe200078e0202 */
[----:B------:R-:W-:Y:S01]  /*01f0*/  CS2R R8, SRZ ;  /* 0x0000000000087805 */ /* 0x000fe2000001ff00 */
[----:B------:R-:W-:Y:S06]  /*0200*/  @P2 BRA `(.L_x_1) ;  /* 0x0000000000042947 */ /* 0x000fec0003800000 */
[----:B------:R2:W5:Y:S02]  /*0210*/  LDG.E.64 R8, desc[UR4][R2.64] ;  /* 0x0000000402087981 */ /* 0x000564000c1e1b00 */
.L_x_1:
[----:B------:R-:W-:Y:S05]  /*0220*/  BSYNC B0 ;  /* 0x0000000000007941 */ /* 0x000fea0003800000 */
.L_x_0:
[C---:B-----5:R-:W-:Y:S01]  /*0230*/  FSETP.GEU.AND P0, PT, R8.reuse, RZ, PT ;  /* 0x000000ff0800720b */ /* 0x060fe20003f0e000 */
[----:B-1----:R-:W-:Y:S01]  /*0240*/  IMAD.WIDE R4, R7, 0x4, R4 ;  /* 0x0000000407047825 */ /* 0x002fe200078e0204 */
[C---:B------:R-:W-:Y:S02]  /*0250*/  FSETP.GEU.AND P1, PT, R9.reuse, RZ, PT ;  /* 0x000000ff0900720b */ /* 0x040fe40003f2e000 */
[----:B------:R-:W-:Y:S02]  /*0260*/  FSEL R8, R8, RZ, P0 ;  /* 0x000000ff08087208 */ /* 0x000fe40000000000 */
[----:B------:R-:W-:Y:S01]  /*0270*/  FSEL R9, R9, RZ, P1 ;  /* 0x000000ff09097208 */ /* 0x000fe20000800000 */
[----:B------:R-:W-:Y:S08]  /*0280*/  @P2 EXIT ;  /* 0x000000000000294d */ /* 0x000ff00003800000 */
[----:B------:R-:W-:Y:S01]  /*0290*/  STG.E.64 desc[UR4][R4.64], R8 ;  /* 0x0000000804007986 */ /* 0x000fe2000c101b04 */
[----:B------:R-:W-:Y:S05]  /*02a0*/  EXIT ;  /* 0x000000000000794d */ /* 0x000fea0003800000 */
.L_x_2:
[----:B------:R-:W-:-:S00]  /*02b0*/  BRA `(.L_x_2) ;  /* 0xfffffffc00fc7947 */ /* 0x000fc0000383ffff */
[----:B------:R-:W-:-:S00]  /*02c0*/  NOP ;  /* 0x0000000000007918 */ /* 0x000fc00000000000 */
        /* <DEDUP_REMOVED lines=11> */
.L_x_3:


//--------------------- .nv.constant0.triton_poi_fused_relu_0 --------------------------
	.section	.nv.constant0.triton_poi_fused_relu_0,"a",@progbits
	.sectionflags	@""
	.align	4
.nv.constant0.triton_poi_fused_relu_0:
	.zero		548
